//
// Generated by NVIDIA NVVM Compiler
//
// Compiler Build ID: CL-36424714
// Cuda compilation tools, release 13.0, V13.0.88
// Based on NVVM 20.0.0
//

.version 9.0
.target sm_100
.address_size 64

	// .globl	_Z11sgemm_naiveiiifPfS_fS_

.visible .entry _Z11sgemm_naiveiiifPfS_fS_(
	.param .u32 _Z11sgemm_naiveiiifPfS_fS__param_0,
	.param .u32 _Z11sgemm_naiveiiifPfS_fS__param_1,
	.param .u32 _Z11sgemm_naiveiiifPfS_fS__param_2,
	.param .f32 _Z11sgemm_naiveiiifPfS_fS__param_3,
	.param .u64 .ptr .align 1 _Z11sgemm_naiveiiifPfS_fS__param_4,
	.param .u64 .ptr .align 1 _Z11sgemm_naiveiiifPfS_fS__param_5,
	.param .f32 _Z11sgemm_naiveiiifPfS_fS__param_6,
	.param .u64 .ptr .align 1 _Z11sgemm_naiveiiifPfS_fS__param_7
)
{
	.reg .pred 	%p<13>;
	.reg .b32 	%r<94>;
	.reg .b32 	%f<73>;
	.reg .b64 	%rd<70>;

	ld.param.u32 	%r46, [_Z11sgemm_naiveiiifPfS_fS__param_0];
	ld.param.u32 	%r47, [_Z11sgemm_naiveiiifPfS_fS__param_1];
	ld.param.u32 	%r45, [_Z11sgemm_naiveiiifPfS_fS__param_2];
	ld.param.f32 	%f13, [_Z11sgemm_naiveiiifPfS_fS__param_3];
	ld.param.u64 	%rd4, [_Z11sgemm_naiveiiifPfS_fS__param_4];
	ld.param.u64 	%rd5, [_Z11sgemm_naiveiiifPfS_fS__param_5];
	ld.param.f32 	%f14, [_Z11sgemm_naiveiiifPfS_fS__param_6];
	cvta.to.global.u64 	%rd1, %rd5;
	cvta.to.global.u64 	%rd2, %rd4;
	mov.u32 	%r48, %ctaid.x;
	mov.u32 	%r49, %ntid.x;
	mov.u32 	%r50, %tid.x;
	mad.lo.s32 	%r1, %r48, %r49, %r50;
	mov.u32 	%r51, %ctaid.y;
	mov.u32 	%r52, %ntid.y;
	mul.lo.s32 	%r2, %r51, %r52;
	mov.u32 	%r3, %tid.y;
	add.s32 	%r53, %r2, %r3;
	setp.ge.u32 	%p1, %r1, %r46;
	setp.ge.u32 	%p2, %r53, %r47;
	or.pred  	%p3, %p1, %p2;
	@%p3 bra 	$L__BB0_14;
	setp.lt.s32 	%p4, %r45, 1;
	mov.f32 	%f72, 0f00000000;
	@%p4 bra 	$L__BB0_13;
	mul.lo.s32 	%r5, %r45, %r1;
	and.b32  	%r6, %r45, 7;
	setp.lt.u32 	%p5, %r45, 8;
	mov.f32 	%f72, 0f00000000;
	mov.b32 	%r92, 0;
	@%p5 bra 	$L__BB0_5;
	and.b32  	%r92, %r45, 2147483640;
	neg.s32 	%r90, %r92;
	add.s32 	%r55, %r3, %r47;
	add.s32 	%r89, %r55, %r2;
	shl.b32 	%r10, %r47, 3;
	shl.b32 	%r56, %r47, 1;
	add.s32 	%r88, %r53, %r56;
	mad.lo.s32 	%r87, %r47, 3, %r53;
	shl.b32 	%r57, %r47, 2;
	add.s32 	%r86, %r53, %r57;
	mad.lo.s32 	%r85, %r47, 5, %r53;
	mad.lo.s32 	%r84, %r47, 6, %r53;
	mad.lo.s32 	%r83, %r47, 7, %r53;
	add.s32 	%r81, %r5, 3;
	mov.f32 	%f72, 0f00000000;
	mov.u32 	%r82, %r53;
$L__BB0_4:
	.pragma "nounroll";
	add.s32 	%r58, %r81, -3;
	mul.wide.u32 	%rd6, %r58, 4;
	add.s64 	%rd7, %rd2, %rd6;
	ld.global.f32 	%f19, [%rd7];
	mul.wide.u32 	%rd8, %r82, 4;
	add.s64 	%rd9, %rd1, %rd8;
	ld.global.f32 	%f20, [%rd9];
	fma.rn.f32 	%f21, %f19, %f20, %f72;
	add.s32 	%r59, %r81, -2;
	mul.wide.u32 	%rd10, %r59, 4;
	add.s64 	%rd11, %rd2, %rd10;
	ld.global.f32 	%f22, [%rd11];
	mul.wide.u32 	%rd12, %r89, 4;
	add.s64 	%rd13, %rd1, %rd12;
	ld.global.f32 	%f23, [%rd13];
	fma.rn.f32 	%f24, %f22, %f23, %f21;
	add.s32 	%r60, %r81, -1;
	mul.wide.u32 	%rd14, %r60, 4;
	add.s64 	%rd15, %rd2, %rd14;
	ld.global.f32 	%f25, [%rd15];
	mul.wide.u32 	%rd16, %r88, 4;
	add.s64 	%rd17, %rd1, %rd16;
	ld.global.f32 	%f26, [%rd17];
	fma.rn.f32 	%f27, %f25, %f26, %f24;
	add.s32 	%r61, %r81, 4;
	mul.wide.u32 	%rd18, %r81, 4;
	add.s64 	%rd19, %rd2, %rd18;
	ld.global.f32 	%f28, [%rd19];
	mul.wide.u32 	%rd20, %r87, 4;
	add.s64 	%rd21, %rd1, %rd20;
	ld.global.f32 	%f29, [%rd21];
	fma.rn.f32 	%f30, %f28, %f29, %f27;
	add.s32 	%r62, %r81, 1;
	mul.wide.u32 	%rd22, %r62, 4;
	add.s64 	%rd23, %rd2, %rd22;
	ld.global.f32 	%f31, [%rd23];
	mul.wide.u32 	%rd24, %r86, 4;
	add.s64 	%rd25, %rd1, %rd24;
	ld.global.f32 	%f32, [%rd25];
	fma.rn.f32 	%f33, %f31, %f32, %f30;
	add.s32 	%r63, %r81, 2;
	mul.wide.u32 	%rd26, %r63, 4;
	add.s64 	%rd27, %rd2, %rd26;
	ld.global.f32 	%f34, [%rd27];
	mul.wide.u32 	%rd28, %r85, 4;
	add.s64 	%rd29, %rd1, %rd28;
	ld.global.f32 	%f35, [%rd29];
	fma.rn.f32 	%f36, %f34, %f35, %f33;
	add.s32 	%r64, %r81, 3;
	mul.wide.u32 	%rd30, %r64, 4;
	add.s64 	%rd31, %rd2, %rd30;
	ld.global.f32 	%f37, [%rd31];
	mul.wide.u32 	%rd32, %r84, 4;
	add.s64 	%rd33, %rd1, %rd32;
	ld.global.f32 	%f38, [%rd33];
	fma.rn.f32 	%f39, %f37, %f38, %f36;
	mul.wide.u32 	%rd34, %r61, 4;
	add.s64 	%rd35, %rd2, %rd34;
	ld.global.f32 	%f40, [%rd35];
	mul.wide.u32 	%rd36, %r83, 4;
	add.s64 	%rd37, %rd1, %rd36;
	ld.global.f32 	%f41, [%rd37];
	fma.rn.f32 	%f72, %f40, %f41, %f39;
	add.s32 	%r90, %r90, 8;
	add.s32 	%r89, %r89, %r10;
	add.s32 	%r88, %r88, %r10;
	add.s32 	%r87, %r87, %r10;
	add.s32 	%r86, %r86, %r10;
	add.s32 	%r85, %r85, %r10;
	add.s32 	%r84, %r84, %r10;
	add.s32 	%r83, %r83, %r10;
	add.s32 	%r82, %r82, %r10;
	add.s32 	%r81, %r81, 8;
	setp.ne.s32 	%p6, %r90, 0;
	@%p6 bra 	$L__BB0_4;
$L__BB0_5:
	setp.eq.s32 	%p7, %r6, 0;
	@%p7 bra 	$L__BB0_13;
	and.b32  	%r39, %r45, 3;
	setp.lt.u32 	%p8, %r6, 4;
	@%p8 bra 	$L__BB0_8;
	add.s32 	%r65, %r92, %r5;
	mul.wide.u32 	%rd38, %r65, 4;
	add.s64 	%rd39, %rd2, %rd38;
	ld.global.f32 	%f43, [%rd39];
	mad.lo.s32 	%r66, %r92, %r47, %r53;
	mul.wide.u32 	%rd40, %r66, 4;
	add.s64 	%rd41, %rd1, %rd40;
	ld.global.f32 	%f44, [%rd41];
	fma.rn.f32 	%f45, %f43, %f44, %f72;
	add.s32 	%r67, %r65, 1;
	mul.wide.u32 	%rd42, %r67, 4;
	add.s64 	%rd43, %rd2, %rd42;
	ld.global.f32 	%f46, [%rd43];
	add.s32 	%r68, %r66, %r47;
	mul.wide.u32 	%rd44, %r68, 4;
	add.s64 	%rd45, %rd1, %rd44;
	ld.global.f32 	%f47, [%rd45];
	fma.rn.f32 	%f48, %f46, %f47, %f45;
	add.s32 	%r69, %r65, 2;
	mul.wide.u32 	%rd46, %r69, 4;
	add.s64 	%rd47, %rd2, %rd46;
	ld.global.f32 	%f49, [%rd47];
	add.s32 	%r70, %r68, %r47;
	mul.wide.u32 	%rd48, %r70, 4;
	add.s64 	%rd49, %rd1, %rd48;
	ld.global.f32 	%f50, [%rd49];
	fma.rn.f32 	%f51, %f49, %f50, %f48;
	add.s32 	%r71, %r65, 3;
	mul.wide.u32 	%rd50, %r71, 4;
	add.s64 	%rd51, %rd2, %rd50;
	ld.global.f32 	%f52, [%rd51];
	add.s32 	%r72, %r70, %r47;
	mul.wide.u32 	%rd52, %r72, 4;
	add.s64 	%rd53, %rd1, %rd52;
	ld.global.f32 	%f53, [%rd53];
	fma.rn.f32 	%f72, %f52, %f53, %f51;
	add.s32 	%r92, %r92, 4;
$L__BB0_8:
	setp.eq.s32 	%p9, %r39, 0;
	@%p9 bra 	$L__BB0_13;
	setp.eq.s32 	%p10, %r39, 1;
	@%p10 bra 	$L__BB0_11;
	add.s32 	%r73, %r92, %r5;
	mul.wide.u32 	%rd54, %r73, 4;
	add.s64 	%rd55, %rd2, %rd54;
	ld.global.f32 	%f55, [%rd55];
	mad.lo.s32 	%r74, %r92, %r47, %r53;
	mul.wide.u32 	%rd56, %r74, 4;
	add.s64 	%rd57, %rd1, %rd56;
	ld.global.f32 	%f56, [%rd57];
	fma.rn.f32 	%f57, %f55, %f56, %f72;
	add.s32 	%r75, %r73, 1;
	mul.wide.u32 	%rd58, %r75, 4;
	add.s64 	%rd59, %rd2, %rd58;
	ld.global.f32 	%f58, [%rd59];
	add.s32 	%r76, %r74, %r47;
	mul.wide.u32 	%rd60, %r76, 4;
	add.s64 	%rd61, %rd1, %rd60;
	ld.global.f32 	%f59, [%rd61];
	fma.rn.f32 	%f72, %f58, %f59, %f57;
	add.s32 	%r92, %r92, 2;
$L__BB0_11:
	and.b32  	%r77, %r45, 1;
	setp.eq.b32 	%p11, %r77, 1;
	not.pred 	%p12, %p11;
	@%p12 bra 	$L__BB0_13;
	add.s32 	%r78, %r92, %r5;
	mul.wide.u32 	%rd62, %r78, 4;
	add.s64 	%rd63, %rd2, %rd62;
	ld.global.f32 	%f60, [%rd63];
	mad.lo.s32 	%r79, %r92, %r47, %r53;
	mul.wide.u32 	%rd64, %r79, 4;
	add.s64 	%rd65, %rd1, %rd64;
	ld.global.f32 	%f61, [%rd65];
	fma.rn.f32 	%f72, %f60, %f61, %f72;
$L__BB0_13:
	ld.param.u64 	%rd69, [_Z11sgemm_naiveiiifPfS_fS__param_7];
	mad.lo.s32 	%r80, %r47, %r1, %r53;
	cvta.to.global.u64 	%rd66, %rd69;
	mul.wide.u32 	%rd67, %r80, 4;
	add.s64 	%rd68, %rd66, %rd67;
	ld.global.f32 	%f62, [%rd68];
	mul.f32 	%f63, %f14, %f62;
	fma.rn.f32 	%f64, %f13, %f72, %f63;
	st.global.f32 	[%rd68], %f64;
$L__BB0_14:
	ret;

}


// ===== COMPILED SASS (sm_100) =====

	.target	sm_100

	.elftype	@"ET_EXEC"


//--------------------- .note.nv.tkinfo           --------------------------
	.section	.note.nv.tkinfo,"",@"SHT_NOTE"
	.sectionflags	@"SHF_NOTE_NV_TKINFO"
	.tkinfo
        /*0018*/ 	.word	0x00000002
        /*0030*/ 	.string	""
        /*0030*/ 	.string	"ptxas"
        /*0030*/ 	.string	"Cuda compilation tools, release 13.0, V13.0.88"
        /*0030*/ 	.string	"Build cuda_13.0.r13.0/compiler.36424714_0"
        /*0030*/ 	.string	"-arch sm_100 -m 64 "



//--------------------- .note.nv.cuinfo           --------------------------
	.section	.note.nv.cuinfo,"",@"SHT_NOTE"
	.sectionflags	@"SHF_NOTE_NV_CUINFO"
        /*0018*/ 	.short	0x0002
        /*001a*/ 	.short	0x0064
        /*001c*/ 	.short	0x0082
	.zero		2


//--------------------- .nv.info                  --------------------------
	.section	.nv.info,"",@"SHT_CUDA_INFO"
	.align	4


	//----- nvinfo : EIATTR_REGCOUNT
	.align		4
        /*0000*/ 	.byte	0x04, 0x2f
        /*0002*/ 	.short	(.L_1 - .L_0)
	.align		4
.L_0:
        /*0004*/ 	.word	index@(_Z11sgemm_naiveiiifPfS_fS_)
        /*0008*/ 	.word	0x00000020


	//----- nvinfo : EIATTR_FRAME_SIZE
	.align		4
.L_1:
        /*000c*/ 	.byte	0x04, 0x11
        /*000e*/ 	.short	(.L_3 - .L_2)
	.align		4
.L_2:
        /*0010*/ 	.word	index@(_Z11sgemm_naiveiiifPfS_fS_)
        /*0014*/ 	.word	0x00000000


	//----- nvinfo : EIATTR_MIN_STACK_SIZE
	.align		4
.L_3:
        /*0018*/ 	.byte	0x04, 0x12
        /*001a*/ 	.short	(.L_5 - .L_4)
	.align		4
.L_4:
        /*001c*/ 	.word	index@(_Z11sgemm_naiveiiifPfS_fS_)
        /*0020*/ 	.word	0x00000000
.L_5:


//--------------------- .nv.compat                --------------------------
	.section	.nv.compat,"",@"SHT_CUDA_COMPAT_INFO"
	.align	4
        /*0000*/ 	.byte	0x02, 0x09, 0x00, 0x00, 0x02, 0x02, 0x01, 0x00, 0x02, 0x05, 0x05, 0x00, 0x03, 0x07, 0x01, 0x01
        /*0010*/ 	.byte	0x02, 0x03, 0x00, 0x00, 0x02, 0x06, 0x01, 0x00, 0x04, 0x0b, 0x08, 0x00, 0x09, 0x00, 0x00, 0x00
        /*0020*/ 	.byte	0x00, 0x00, 0x00, 0x00


//--------------------- .nv.info._Z11sgemm_naiveiiifPfS_fS_ --------------------------
	.section	.nv.info._Z11sgemm_naiveiiifPfS_fS_,"",@"SHT_CUDA_INFO"
	.sectionflags	@""
	.align	4


	//----- nvinfo : EIATTR_CUDA_API_VERSION
	.align		4
        /*0000*/ 	.byte	0x04, 0x37
        /*0002*/ 	.short	(.L_7 - .L_6)
.L_6:
        /*0004*/ 	.word	0x00000082


	//----- nvinfo : EIATTR_KPARAM_INFO
	.align		4
.L_7:
        /*0008*/ 	.byte	0x04, 0x17
        /*000a*/ 	.short	(.L_9 - .L_8)
.L_8:
        /*000c*/ 	.word	0x00000000
        /*0010*/ 	.short	0x0007
        /*0012*/ 	.short	0x0028
        /*0014*/ 	.byte	0x00, 0xf5, 0x21, 0x00


	//----- nvinfo : EIATTR_KPARAM_INFO
	.align		4
.L_9:
        /*0018*/ 	.byte	0x04, 0x17
        /*001a*/ 	.short	(.L_11 - .L_10)
.L_10:
        /*001c*/ 	.word	0x00000000
        /*0020*/ 	.short	0x0006
        /*0022*/ 	.short	0x0020
        /*0024*/ 	.byte	0x00, 0xf0, 0x11, 0x00


	//----- nvinfo : EIATTR_KPARAM_INFO
	.align		4
.L_11:
        /*0028*/ 	.byte	0x04, 0x17
        /*002a*/ 	.short	(.L_13 - .L_12)
.L_12:
        /*002c*/ 	.word	0x00000000
        /*0030*/ 	.short	0x0005
        /*0032*/ 	.short	0x0018
        /*0034*/ 	.byte	0x00, 0xf5, 0x21, 0x00


	//----- nvinfo : EIATTR_KPARAM_INFO
	.align		4
.L_13:
        /*0038*/ 	.byte	0x04, 0x17
        /*003a*/ 	.short	(.L_15 - .L_14)
.L_14:
        /*003c*/ 	.word	0x00000000
        /*0040*/ 	.short	0x0004
        /*0042*/ 	.short	0x0010
        /*0044*/ 	.byte	0x00, 0xf5, 0x21, 0x00


	//----- nvinfo : EIATTR_KPARAM_INFO
	.align		4
.L_15:
        /*0048*/ 	.byte	0x04, 0x17
        /*004a*/ 	.short	(.L_17 - .L_16)
.L_16:
        /*004c*/ 	.word	0x00000000
        /*0050*/ 	.short	0x0003
        /*0052*/ 	.short	0x000c
        /*0054*/ 	.byte	0x00, 0xf0, 0x11, 0x00


	//----- nvinfo : EIATTR_KPARAM_INFO
	.align		4
.L_17:
        /*0058*/ 	.byte	0x04, 0x17
        /*005a*/ 	.short	(.L_19 - .L_18)
.L_18:
        /*005c*/ 	.word	0x00000000
        /*0060*/ 	.short	0x0002
        /*0062*/ 	.short	0x0008
        /*0064*/ 	.byte	0x00, 0xf0, 0x11, 0x00


	//----- nvinfo : EIATTR_KPARAM_INFO
	.align		4
.L_19:
        /*0068*/ 	.byte	0x04, 0x17
        /*006a*/ 	.short	(.L_21 - .L_20)
.L_20:
        /*006c*/ 	.word	0x00000000
        /*0070*/ 	.short	0x0001
        /*0072*/ 	.short	0x0004
        /*0074*/ 	.byte	0x00, 0xf0, 0x11, 0x00


	//----- nvinfo : EIATTR_KPARAM_INFO
	.align		4
.L_21:
        /*0078*/ 	.byte	0x04, 0x17
        /*007a*/ 	.short	(.L_23 - .L_22)
.L_22:
        /*007c*/ 	.word	0x00000000
        /*0080*/ 	.short	0x0000
        /*0082*/ 	.short	0x0000
        /*0084*/ 	.byte	0x00, 0xf0, 0x11, 0x00


	//----- nvinfo : EIATTR_SPARSE_MMA_MASK
	.align		4
.L_23:
        /*0088*/ 	.byte	0x03, 0x50
        /*008a*/ 	.short	0x0000


	//----- nvinfo : EIATTR_MAXREG_COUNT
	.align		4
        /*008c*/ 	.byte	0x03, 0x1b
        /*008e*/ 	.short	0x00ff


	//----- nvinfo : EIATTR_MERCURY_ISA_VERSION
	.align		4
        /*0090*/ 	.byte	0x03, 0x5f
        /*0092*/ 	.short	0x0101


	//----- nvinfo : EIATTR_VRC_CTA_INIT_COUNT
	.align		4
        /*0094*/ 	.byte	0x02, 0x4a
	.zero		1
	.zero		1


	//----- nvinfo : EIATTR_EXIT_INSTR_OFFSETS
	.align		4
        /*0098*/ 	.byte	0x04, 0x1c
        /*009a*/ 	.short	(.L_25 - .L_24)


	//   ....[0]....
.L_24:
        /*009c*/ 	.word	0x000000d0


	//   ....[1]....
        /*00a0*/ 	.word	0x00000ad0


	//----- nvinfo : EIATTR_CBANK_PARAM_SIZE
	.align		4
.L_25:
        /*00a4*/ 	.byte	0x03, 0x19
        /*00a6*/ 	.short	0x0030


	//----- nvinfo : EIATTR_PARAM_CBANK
	.align		4
        /*00a8*/ 	.byte	0x04, 0x0a
        /*00aa*/ 	.short	(.L_27 - .L_26)
	.align		4
.L_26:
        /*00ac*/ 	.word	index@(.nv.constant0._Z11sgemm_naiveiiifPfS_fS_)
        /*00b0*/ 	.short	0x0380
        /*00b2*/ 	.short	0x0030


	//----- nvinfo : EIATTR_SW_WAR
	.align		4
.L_27:
        /*00b4*/ 	.byte	0x04, 0x36
        /*00b6*/ 	.short	(.L_29 - .L_28)
.L_28:
        /*00b8*/ 	.word	0x00000008
.L_29:


//--------------------- .nv.callgraph             --------------------------
	.section	.nv.callgraph,"",@"SHT_CUDA_CALLGRAPH"
	.align	4
	.sectionentsize	8
	.align		4
        /*0000*/ 	.word	0x00000000
	.align		4
        /*0004*/ 	.word	0xffffffff
	.align		4
        /*0008*/ 	.word	0x00000000
	.align		4
        /*000c*/ 	.word	0xfffffffe
	.align		4
        /*0010*/ 	.word	0x00000000
	.align		4
        /*0014*/ 	.word	0xfffffffd
	.align		4
        /*0018*/ 	.word	0x00000000
	.align		4
        /*001c*/ 	.word	0xfffffffc


//--------------------- .text._Z11sgemm_naiveiiifPfS_fS_ --------------------------
	.section	.text._Z11sgemm_naiveiiifPfS_fS_,"ax",@progbits
	.align	128
        .global         _Z11sgemm_naiveiiifPfS_fS_
        .type           _Z11sgemm_naiveiiifPfS_fS_,@function
        .size           _Z11sgemm_naiveiiifPfS_fS_,(.L_x_5 - _Z11sgemm_naiveiiifPfS_fS_)
        .other          _Z11sgemm_naiveiiifPfS_fS_,@"STO_CUDA_ENTRY STV_DEFAULT"
_Z11sgemm_naiveiiifPfS_fS_:
.text._Z11sgemm_naiveiiifPfS_fS_:
[----:B------:R-:W-:Y:S01]  /*0000*/  LDC R1, c[0x0][0x37c] ;  /* 0x0000df00ff017b82 */ /* 0x000fe20000000800 */
[----:B------:R-:W0:Y:S07]  /*0010*/  S2R R8, SR_TID.Y ;  /* 0x0000000000087919 */ /* 0x000e2e0000002200 */
[----:B------:R-:W1:Y:S01]  /*0020*/  S2UR UR4, SR_CTAID.Y ;  /* 0x00000000000479c3 */ /* 0x000e620000002600 */
[----:B------:R-:W2:Y:S07]  /*0030*/  S2R R2, SR_TID.X ;  /* 0x0000000000027919 */ /* 0x000eae0000002100 */
[----:B------:R-:W2:Y:S01]  /*0040*/  LDC R3, c[0x0][0x360] ;  /* 0x0000d800ff037b82 */ /* 0x000ea20000000800 */
[----:B------:R-:W1:Y:S07]  /*0050*/  LDCU UR5, c[0x0][0x364] ;  /* 0x00006c80ff0577ac */ /* 0x000e6e0008000800 */
[----:B------:R-:W2:Y:S08]  /*0060*/  S2UR UR6, SR_CTAID.X ;  /* 0x00000000000679c3 */ /* 0x000eb00000002500 */
[----:B------:R-:W3:Y:S01]  /*0070*/  LDC.64 R4, c[0x0][0x380] ;  /* 0x0000e000ff047b82 */ /* 0x000ee20000000a00 */
[----:B-1----:R-:W-:-:S06]  /*0080*/  UIMAD UR4, UR4, UR5, URZ ;  /* 0x00000005040472a4 */ /* 0x002fcc000f8e02ff */
[----:B0-----:R-:W-:Y:S01]  /*0090*/  IADD3 R0, PT, PT, R8, UR4, RZ ;  /* 0x0000000408007c10 */ /* 0x001fe2000fffe0ff */
[----:B--2---:R-:W-:-:S03]  /*00a0*/  IMAD R3, R3, UR6, R2 ;  /* 0x0000000603037c24 */ /* 0x004fc6000f8e0202 */
[----:B---3--:R-:W-:-:S04]  /*00b0*/  ISETP.GE.U32.AND P0, PT, R0, R5, PT ;  /* 0x000000050000720c */ /* 0x008fc80003f06070 */
[----:B------:R-:W-:-:S13]  /*00c0*/  ISETP.GE.U32.OR P0, PT, R3, R4, P0 ;  /* 0x000000040300720c */ /* 0x000fda0000706470 */
[----:B------:R-:W-:Y:S05]  /*00d0*/  @P0 EXIT ;  /* 0x000000000000094d */ /* 0x000fea0003800000 */
[----:B------:R-:W0:Y:S01]  /*00e0*/  LDC R2, c[0x0][0x388] ;  /* 0x0000e200ff027b82 */ /* 0x000e220000000800 */
[----:B------:R-:W1:Y:S01]  /*00f0*/  LDCU.64 UR6, c[0x0][0x358] ;  /* 0x00006b00ff0677ac */ /* 0x000e620008000a00 */
[----:B------:R-:W-:Y:S01]  /*0100*/  HFMA2 R25, -RZ, RZ, 0, 0 ;  /* 0x00000000ff197431 */ /* 0x000fe200000001ff */
[----:B0-----:R-:W-:-:S13]  /*0110*/  ISETP.GE.AND P0, PT, R2, 0x1, PT ;  /* 0x000000010200780c */ /* 0x001fda0003f06270 */
[----:B-1----:R-:W-:Y:S05]  /*0120*/  @!P0 BRA `(.L_x_0) ;  /* 0x0000000800448947 */ /* 0x002fea0003800000 */
[C---:B------:R-:W-:Y:S02]  /*0130*/  ISETP.GE.U32.AND P1, PT, R2.reuse, 0x8, PT ;  /* 0x000000080200780c */ /* 0x040fe40003f26070 */
[----:B------:R-:W-:Y:S02]  /*0140*/  LOP3.LUT R6, R2, 0x7, RZ, 0xc0, !PT ;  /* 0x0000000702067812 */ /* 0x000fe400078ec0ff */
[----:B------:R-:W-:Y:S02]  /*0150*/  MOV R25, RZ ;  /* 0x000000ff00197202 */ /* 0x000fe40000000f00 */
[----:B------:R-:W-:Y:S02]  /*0160*/  ISETP.NE.AND P0, PT, R6, RZ, PT ;  /* 0x000000ff0600720c */ /* 0x000fe40003f05270 */
[----:B------:R-:W-:-:S05]  /*0170*/  MOV R7, RZ ;  /* 0x000000ff00077202 */ /* 0x000fca0000000f00 */
[----:B------:R-:W-:Y:S06]  /*0180*/  @!P1 BRA `(.L_x_1) ;  /* 0x0000000400249947 */ /* 0x000fec0003800000 */
[----:B------:R-:W-:Y:S01]  /*0190*/  LOP3.LUT R7, R2, 0x7ffffff8, RZ, 0xc0, !PT ;  /* 0x7ffffff802077812 */ /* 0x000fe200078ec0ff */
[C---:B------:R-:W-:Y:S01]  /*01a0*/  IMAD R10, R5.reuse, 0x3, R0 ;  /* 0x00000003050a7824 */ /* 0x040fe200078e0200 */
[C---:B------:R-:W-:Y:S01]  /*01b0*/  IADD3 R4, PT, PT, R5.reuse, UR4, R8 ;  /* 0x0000000405047c10 */ /* 0x040fe2000fffe008 */
[C-C-:B------:R-:W-:Y:S01]  /*01c0*/  IMAD R14, R5.reuse, 0x5, R0.reuse ;  /* 0x00000005050e7824 */ /* 0x140fe200078e0200 */
[CC--:B------:R-:W-:Y:S01]  /*01d0*/  LEA R8, R5.reuse, R0.reuse, 0x1 ;  /* 0x0000000005087211 */ /* 0x0c0fe200078e08ff */
[C-C-:B------:R-:W-:Y:S01]  /*01e0*/  IMAD R9, R5.reuse, 0x6, R0.reuse ;  /* 0x0000000605097824 */ /* 0x140fe200078e0200 */
[C---:B------:R-:W-:Y:S01]  /*01f0*/  LEA R12, R5.reuse, R0, 0x2 ;  /* 0x00000000050c7211 */ /* 0x040fe200078e10ff */
[----:B------:R-:W-:Y:S01]  /*0200*/  IMAD R11, R5, 0x7, R0 ;  /* 0x00000007050b7824 */ /* 0x000fe200078e0200 */
[----:B------:R-:W-:Y:S01]  /*0210*/  MOV R25, RZ ;  /* 0x000000ff00197202 */ /* 0x000fe20000000f00 */
[----:B------:R-:W-:Y:S01]  /*0220*/  IMAD R15, R3, R2, 0x3 ;  /* 0x00000003030f7424 */ /* 0x000fe200078e0202 */
[----:B------:R-:W-:-:S02]  /*0230*/  MOV R13, R0 ;  /* 0x00000000000d7202 */ /* 0x000fc40000000f00 */
[----:B------:R-:W-:-:S07]  /*0240*/  IADD3 R24, PT, PT, -R7, RZ, RZ ;  /* 0x000000ff07187210 */ /* 0x000fce0007ffe1ff */
.L_x_2:
[----:B------:R-:W0:Y:S01]  /*0250*/  LDC.64 R20, c[0x0][0x390] ;  /* 0x0000e400ff147b82 */ /* 0x000e220000000a00 */
[----:B------:R-:W-:-:S07]  /*0260*/  IADD3 R23, PT, PT, R15, -0x3, RZ ;  /* 0xfffffffd0f177810 */ /* 0x000fce0007ffe0ff */
[----:B------:R-:W1:Y:S01]  /*0270*/  LDC.64 R16, c[0x0][0x398] ;  /* 0x0000e600ff107b82 */ /* 0x000e620000000a00 */
[----:B0-----:R-:W-:-:S06]  /*0280*/  IMAD.WIDE.U32 R22, R23, 0x4, R20 ;  /* 0x0000000417167825 */ /* 0x001fcc00078e0014 */
[----:B------:R-:W2:Y:S01]  /*0290*/  LDG.E R22, desc[UR6][R22.64] ;  /* 0x0000000616167981 */ /* 0x000ea2000c1e1900 */
[----:B-1----:R-:W-:-:S06]  /*02a0*/  IMAD.WIDE.U32 R18, R13, 0x4, R16 ;  /* 0x000000040d127825 */ /* 0x002fcc00078e0010 */
[----:B------:R-:W2:Y:S01]  /*02b0*/  LDG.E R18, desc[UR6][R18.64] ;  /* 0x0000000612127981 */ /* 0x000ea2000c1e1900 */
[----:B------:R-:W-:Y:S01]  /*02c0*/  IADD3 R27, PT, PT, R15, -0x2, RZ ;  /* 0xfffffffe0f1b7810 */ /* 0x000fe20007ffe0ff */
[----:B------:R-:W-:-:S06]  /*02d0*/  IMAD.WIDE.U32 R28, R4, 0x4, R16 ;  /* 0x00000004041c7825 */ /* 0x000fcc00078e0010 */
[----:B------:R-:W3:Y:S01]  /*02e0*/  LDG.E R28, desc[UR6][R28.64] ;  /* 0x000000061c1c7981 */ /* 0x000ee2000c1e1900 */
[----:B--2---:R-:W-:Y:S01]  /*02f0*/  FFMA R25, R22, R18, R25 ;  /* 0x0000001216197223 */ /* 0x004fe20000000019 */
[----:B------:R-:W-:Y:S01]  /*0300*/  IMAD.WIDE.U32 R22, R27, 0x4, R20 ;  /* 0x000000041b167825 */ /* 0x000fe200078e0014 */
[----:B------:R-:W-:-:S05]  /*0310*/  IADD3 R27, PT, PT, R15, -0x1, RZ ;  /* 0xffffffff0f1b7810 */ /* 0x000fca0007ffe0ff */
[----:B------:R-:W-:Y:S01]  /*0320*/  IMAD.WIDE.U32 R26, R27, 0x4, R20 ;  /* 0x000000041b1a7825 */ /* 0x000fe200078e0014 */
[----:B------:R-:W3:Y:S04]  /*0330*/  LDG.E R22, desc[UR6][R22.64] ;  /* 0x0000000616167981 */ /* 0x000ee8000c1e1900 */
[----:B------:R0:W2:Y:S02]  /*0340*/  LDG.E R18, desc[UR6][R26.64] ;  /* 0x000000061a127981 */ /* 0x0000a4000c1e1900 */
[----:B0-----:R-:W-:-:S05]  /*0350*/  IMAD.WIDE.U32 R26, R8, 0x4, R16 ;  /* 0x00000004081a7825 */ /* 0x001fca00078e0010 */
[----:B------:R-:W2:Y:S01]  /*0360*/  LDG.E R19, desc[UR6][R26.64] ;  /* 0x000000061a137981 */ /* 0x000ea2000c1e1900 */
[----:B------:R-:W-:Y:S01]  /*0370*/  IADD3 R23, PT, PT, R15, 0x1, RZ ;  /* 0x000000010f177810 */ /* 0x000fe20007ffe0ff */
[----:B---3--:R-:W-:-:S04]  /*0380*/  FFMA R25, R22, R28, R25 ;  /* 0x0000001c16197223 */ /* 0x008fc80000000019 */
[----:B--2---:R-:W-:Y:S01]  /*0390*/  FFMA R25, R18, R19, R25 ;  /* 0x0000001312197223 */ /* 0x004fe20000000019 */
[----:B------:R-:W-:-:S05]  /*03a0*/  IMAD.WIDE.U32 R18, R15, 0x4, R20 ;  /* 0x000000040f127825 */ /* 0x000fca00078e0014 */
[----:B------:R0:W2:Y:S02]  /*03b0*/  LDG.E R28, desc[UR6][R18.64] ;  /* 0x00000006121c7981 */ /* 0x0000a4000c1e1900 */
[----:B0-----:R-:W-:-:S04]  /*03c0*/  IMAD.WIDE.U32 R18, R23, 0x4, R20 ;  /* 0x0000000417127825 */ /* 0x001fc800078e0014 */
[--C-:B------:R-:W-:Y:S02]  /*03d0*/  IMAD.WIDE.U32 R22, R10, 0x4, R16.reuse ;  /* 0x000000040a167825 */ /* 0x100fe400078e0010 */
[----:B------:R-:W3:Y:S04]  /*03e0*/  LDG.E R18, desc[UR6][R18.64] ;  /* 0x0000000612127981 */ /* 0x000ee8000c1e1900 */
[----:B------:R0:W2:Y:S02]  /*03f0*/  LDG.E R29, desc[UR6][R22.64] ;  /* 0x00000006161d7981 */ /* 0x0000a4000c1e1900 */
[----:B0-----:R-:W-:-:S05]  /*0400*/  IMAD.WIDE.U32 R22, R12, 0x4, R16 ;  /* 0x000000040c167825 */ /* 0x001fca00078e0010 */
[----:B------:R0:W3:Y:S01]  /*0410*/  LDG.E R26, desc[UR6][R22.64] ;  /* 0x00000006161a7981 */ /* 0x0000e2000c1e1900 */
[C---:B------:R-:W-:Y:S02]  /*0420*/  IADD3 R27, PT, PT, R15.reuse, 0x3, RZ ;  /* 0x000000030f1b7810 */ /* 0x040fe40007ffe0ff */
[C---:B0-----:R-:W-:Y:S01]  /*0430*/  IADD3 R23, PT, PT, R15.reuse, 0x4, RZ ;  /* 0x000000040f177810 */ /* 0x041fe20007ffe0ff */
[----:B--2---:R-:W-:Y:S01]  /*0440*/  FFMA R25, R28, R29, R25 ;  /* 0x0000001d1c197223 */ /* 0x004fe20000000019 */
[----:B------:R-:W-:-:S05]  /*0450*/  IADD3 R29, PT, PT, R15, 0x2, RZ ;  /* 0x000000020f1d7810 */ /* 0x000fca0007ffe0ff */
[----:B------:R-:W-:-:S06]  /*0460*/  IMAD.WIDE.U32 R28, R29, 0x4, R20 ;  /* 0x000000041d1c7825 */ /* 0x000fcc00078e0014 */
[----:B------:R-:W2:Y:S01]  /*0470*/  LDG.E R28, desc[UR6][R28.64] ;  /* 0x000000061c1c7981 */ /* 0x000ea2000c1e1900 */
[----:B---3--:R-:W-:Y:S01]  /*0480*/  FFMA R25, R18, R26, R25 ;  /* 0x0000001a12197223 */ /* 0x008fe20000000019 */
[----:B------:R-:W-:-:S04]  /*0490*/  IMAD.WIDE.U32 R18, R14, 0x4, R16 ;  /* 0x000000040e127825 */ /* 0x000fc800078e0010 */
[--C-:B------:R-:W-:Y:S02]  /*04a0*/  IMAD.WIDE.U32 R26, R27, 0x4, R20.reuse ;  /* 0x000000041b1a7825 */ /* 0x100fe400078e0014 */
[----:B------:R-:W2:Y:S02]  /*04b0*/  LDG.E R18, desc[UR6][R18.64] ;  /* 0x0000000612127981 */ /* 0x000ea4000c1e1900 */
[----:B------:R-:W-:Y:S02]  /*04c0*/  IMAD.WIDE.U32 R20, R23, 0x4, R20 ;  /* 0x0000000417147825 */ /* 0x000fe400078e0014 */
[----:B------:R-:W3:Y:S02]  /*04d0*/  LDG.E R26, desc[UR6][R26.64] ;  /* 0x000000061a1a7981 */ /* 0x000ee4000c1e1900 */
[--C-:B------:R-:W-:Y:S02]  /*04e0*/  IMAD.WIDE.U32 R22, R9, 0x4, R16.reuse ;  /* 0x0000000409167825 */ /* 0x100fe400078e0010 */
[----:B------:R-:W4:Y:S02]  /*04f0*/  LDG.E R20, desc[UR6][R20.64] ;  /* 0x0000000614147981 */ /* 0x000f24000c1e1900 */
[----:B------:R-:W-:-:S02]  /*0500*/  IMAD.WIDE.U32 R16, R11, 0x4, R16 ;  /* 0x000000040b107825 */ /* 0x000fc400078e0010 */
[----:B------:R-:W3:Y:S04]  /*0510*/  LDG.E R23, desc[UR6][R22.64] ;  /* 0x0000000616177981 */ /* 0x000ee8000c1e1900 */
[----:B------:R-:W4:Y:S01]  /*0520*/  LDG.E R16, desc[UR6][R16.64] ;  /* 0x0000000610107981 */ /* 0x000f22000c1e1900 */
[----:B------:R-:W-:-:S04]  /*0530*/  IADD3 R24, PT, PT, R24, 0x8, RZ ;  /* 0x0000000818187810 */ /* 0x000fc80007ffe0ff */
[----:B------:R-:W-:Y:S02]  /*0540*/  ISETP.NE.AND P1, PT, R24, RZ, PT ;  /* 0x000000ff1800720c */ /* 0x000fe40003f25270 */
[----:B------:R-:W-:Y:S02]  /*0550*/  IADD3 R15, PT, PT, R15, 0x8, RZ ;  /* 0x000000080f0f7810 */ /* 0x000fe40007ffe0ff */
[C---:B------:R-:W-:Y:S02]  /*0560*/  LEA R4, R5.reuse, R4, 0x3 ;  /* 0x0000000405047211 */ /* 0x040fe400078e18ff */
[C---:B------:R-:W-:Y:S02]  /*0570*/  LEA R8, R5.reuse, R8, 0x3 ;  /* 0x0000000805087211 */ /* 0x040fe400078e18ff */
[C---:B------:R-:W-:Y:S02]  /*0580*/  LEA R10, R5.reuse, R10, 0x3 ;  /* 0x0000000a050a7211 */ /* 0x040fe400078e18ff */
[----:B------:R-:W-:-:S02]  /*0590*/  LEA R12, R5, R12, 0x3 ;  /* 0x0000000c050c7211 */ /* 0x000fc400078e18ff */
[C---:B------:R-:W-:Y:S02]  /*05a0*/  LEA R14, R5.reuse, R14, 0x3 ;  /* 0x0000000e050e7211 */ /* 0x040fe400078e18ff */
[C---:B------:R-:W-:Y:S02]  /*05b0*/  LEA R9, R5.reuse, R9, 0x3 ;  /* 0x0000000905097211 */ /* 0x040fe400078e18ff */
[C---:B------:R-:W-:Y:S02]  /*05c0*/  LEA R11, R5.reuse, R11, 0x3 ;  /* 0x0000000b050b7211 */ /* 0x040fe400078e18ff */
[----:B------:R-:W-:Y:S01]  /*05d0*/  LEA R13, R5, R13, 0x3 ;  /* 0x0000000d050d7211 */ /* 0x000fe200078e18ff */
[----:B--2---:R-:W-:-:S04]  /*05e0*/  FFMA R25, R28, R18, R25 ;  /* 0x000000121c197223 */ /* 0x004fc80000000019 */
[----:B---3--:R-:W-:-:S04]  /*05f0*/  FFMA R25, R26, R23, R25 ;  /* 0x000000171a197223 */ /* 0x008fc80000000019 */
[----:B----4-:R-:W-:Y:S01]  /*0600*/  FFMA R25, R20, R16, R25 ;  /* 0x0000001014197223 */ /* 0x010fe20000000019 */
[----:B------:R-:W-:Y:S06]  /*0610*/  @P1 BRA `(.L_x_2) ;  /* 0xfffffffc000c1947 */ /* 0x000fec000383ffff */
.L_x_1:
[----:B------:R-:W-:Y:S05]  /*0620*/  @!P0 BRA `(.L_x_0) ;  /* 0x0000000400048947 */ /* 0x000fea0003800000 */
[----:B------:R-:W-:Y:S02]  /*0630*/  ISETP.GE.U32.AND P0, PT, R6, 0x4, PT ;  /* 0x000000040600780c */ /* 0x000fe40003f06070 */
[----:B------:R-:W-:-:S04]  /*0640*/  LOP3.LUT R24, R2, 0x3, RZ, 0xc0, !PT ;  /* 0x0000000302187812 */ /* 0x000fc800078ec0ff */
[----:B------:R-:W-:-:S07]  /*0650*/  ISETP.NE.AND P1, PT, R24, RZ, PT ;  /* 0x000000ff1800720c */ /* 0x000fce0003f25270 */
[----:B------:R-:W-:Y:S06]  /*0660*/  @!P0 BRA `(.L_x_3) ;  /* 0x00000000007c8947 */ /* 0x000fec0003800000 */
[----:B------:R-:W0:Y:S01]  /*0670*/  LDC.64 R8, c[0x0][0x398] ;  /* 0x0000e600ff087b82 */ /* 0x000e220000000a00 */
[----:B------:R-:W-:Y:S02]  /*0680*/  IMAD R13, R3, R2, R7 ;  /* 0x00000002030d7224 */ /* 0x000fe400078e0207 */
[----:B------:R-:W-:-:S03]  /*0690*/  IMAD R6, R7, R5, R0 ;  /* 0x0000000507067224 */ /* 0x000fc600078e0200 */
[C---:B------:R-:W-:Y:S02]  /*06a0*/  IADD3 R21, PT, PT, R13.reuse, 0x1, RZ ;  /* 0x000000010d157810 */ /* 0x040fe40007ffe0ff */
[----:B------:R-:W1:Y:S01]  /*06b0*/  LDC.64 R10, c[0x0][0x390] ;  /* 0x0000e400ff0a7b82 */ /* 0x000e620000000a00 */
[C---:B------:R-:W-:Y:S02]  /*06c0*/  IADD3 R15, PT, PT, R13.reuse, 0x2, RZ ;  /* 0x000000020d0f7810 */ /* 0x040fe40007ffe0ff */
[----:B------:R-:W-:Y:S01]  /*06d0*/  IADD3 R27, PT, PT, R13, 0x3, RZ ;  /* 0x000000030d1b7810 */ /* 0x000fe20007ffe0ff */
[C---:B0-----:R-:W-:Y:S01]  /*06e0*/  IMAD.WIDE.U32 R18, R6.reuse, 0x4, R8 ;  /* 0x0000000406127825 */ /* 0x041fe200078e0008 */
[----:B------:R-:W-:-:S04]  /*06f0*/  IADD3 R6, PT, PT, R6, R5, RZ ;  /* 0x0000000506067210 */ /* 0x000fc80007ffe0ff */
[CC--:B------:R-:W-:Y:S01]  /*0700*/  IADD3 R14, PT, PT, R6.reuse, R5.reuse, RZ ;  /* 0x00000005060e7210 */ /* 0x0c0fe20007ffe0ff */
[--C-:B-1----:R-:W-:Y:S01]  /*0710*/  IMAD.WIDE.U32 R22, R13, 0x4, R10.reuse ;  /* 0x000000040d167825 */ /* 0x102fe200078e000a */
[----:B------:R-:W2:Y:S03]  /*0720*/  LDG.E R18, desc[UR6][R18.64] ;  /* 0x0000000612127981 */ /* 0x000ea6000c1e1900 */
[----:B------:R-:W-:Y:S01]  /*0730*/  IMAD.WIDE.U32 R20, R21, 0x4, R10 ;  /* 0x0000000415147825 */ /* 0x000fe200078e000a */
[----:B------:R-:W2:Y:S03]  /*0740*/  LDG.E R4, desc[UR6][R22.64] ;  /* 0x0000000616047981 */ /* 0x000ea6000c1e1900 */
[----:B------:R-:W-:Y:S01]  /*0750*/  IMAD.WIDE.U32 R16, R6, 0x4, R8 ;  /* 0x0000000406107825 */ /* 0x000fe200078e0008 */
[----:B------:R-:W-:Y:S01]  /*0760*/  IADD3 R29, PT, PT, R14, R5, RZ ;  /* 0x000000050e1d7210 */ /* 0x000fe20007ffe0ff */
[----:B------:R-:W3:Y:S02]  /*0770*/  LDG.E R20, desc[UR6][R20.64] ;  /* 0x0000000614147981 */ /* 0x000ee4000c1e1900 */
[----:B------:R-:W-:-:S02]  /*0780*/  IMAD.WIDE.U32 R12, R15, 0x4, R10 ;  /* 0x000000040f0c7825 */ /* 0x000fc400078e000a */
[----:B------:R-:W3:Y:S02]  /*0790*/  LDG.E R17, desc[UR6][R16.64] ;  /* 0x0000000610117981 */ /* 0x000ee4000c1e1900 */
[----:B------:R-:W-:Y:S02]  /*07a0*/  IMAD.WIDE.U32 R14, R14, 0x4, R8 ;  /* 0x000000040e0e7825 */ /* 0x000fe400078e0008 */
[----:B------:R-:W4:Y:S02]  /*07b0*/  LDG.E R13, desc[UR6][R12.64] ;  /* 0x000000060c0d7981 */ /* 0x000f24000c1e1900 */
[----:B------:R-:W-:Y:S02]  /*07c0*/  IMAD.WIDE.U32 R10, R27, 0x4, R10 ;  /* 0x000000041b0a7825 */ /* 0x000fe400078e000a */
[----:B------:R-:W4:Y:S02]  /*07d0*/  LDG.E R14, desc[UR6][R14.64] ;  /* 0x000000060e0e7981 */ /* 0x000f24000c1e1900 */
[----:B------:R-:W-:-:S02]  /*07e0*/  IMAD.WIDE.U32 R8, R29, 0x4, R8 ;  /* 0x000000041d087825 */ /* 0x000fc400078e0008 */
[----:B------:R-:W5:Y:S04]  /*07f0*/  LDG.E R11, desc[UR6][R10.64] ;  /* 0x000000060a0b7981 */ /* 0x000f68000c1e1900 */
[----:B------:R-:W5:Y:S01]  /*0800*/  LDG.E R8, desc[UR6][R8.64] ;  /* 0x0000000608087981 */ /* 0x000f62000c1e1900 */
[----:B------:R-:W-:Y:S01]  /*0810*/  IADD3 R7, PT, PT, R7, 0x4, RZ ;  /* 0x0000000407077810 */ /* 0x000fe20007ffe0ff */
[----:B--2---:R-:W-:-:S04]  /*0820*/  FFMA R25, R4, R18, R25 ;  /* 0x0000001204197223 */ /* 0x004fc80000000019 */
[----:B---3--:R-:W-:-:S04]  /*0830*/  FFMA R20, R20, R17, R25 ;  /* 0x0000001114147223 */ /* 0x008fc80000000019 */
[----:B----4-:R-:W-:-:S04]  /*0840*/  FFMA R20, R13, R14, R20 ;  /* 0x0000000e0d147223 */ /* 0x010fc80000000014 */
[----:B-----5:R-:W-:-:S07]  /*0850*/  FFMA R25, R11, R8, R20 ;  /* 0x000000080b197223 */ /* 0x020fce0000000014 */
.L_x_3:
[----:B------:R-:W-:Y:S05]  /*0860*/  @!P1 BRA `(.L_x_0) ;  /* 0x0000000000749947 */ /* 0x000fea0003800000 */
[----:B------:R-:W0:Y:S01]  /*0870*/  LDC.64 R16, c[0x0][0x390] ;  /* 0x0000e400ff107b82 */ /* 0x000e220000000a00 */
[----:B------:R-:W-:Y:S02]  /*0880*/  ISETP.NE.AND P0, PT, R24, 0x1, PT ;  /* 0x000000011800780c */ /* 0x000fe40003f05270 */
[----:B------:R-:W-:-:S04]  /*0890*/  LOP3.LUT R4, R2, 0x1, RZ, 0xc0, !PT ;  /* 0x0000000102047812 */ /* 0x000fc800078ec0ff */
[----:B------:R-:W-:Y:S01]  /*08a0*/  ISETP.NE.U32.AND P1, PT, R4, 0x1, PT ;  /* 0x000000010400780c */ /* 0x000fe20003f25070 */
[----:B------:R-:W1:Y:S06]  /*08b0*/  LDC.64 R8, c[0x0][0x398] ;  /* 0x0000e600ff087b82 */ /* 0x000e6c0000000a00 */
[----:B------:R-:W-:Y:S02]  /*08c0*/  @P0 IMAD R15, R3, R2, R7 ;  /* 0x00000002030f0224 */ /* 0x000fe400078e0207 */
[----:B------:R-:W2:Y:S01]  /*08d0*/  LDC.64 R10, c[0x0][0x390] ;  /* 0x0000e400ff0a7b82 */ /* 0x000ea20000000a00 */
[C---:B------:R-:W-:Y:S01]  /*08e0*/  @P0 IMAD R14, R7.reuse, R5, R0 ;  /* 0x00000005070e0224 */ /* 0x040fe200078e0200 */
[----:B------:R-:W-:-:S02]  /*08f0*/  @P0 IADD3 R7, PT, PT, R7, 0x2, RZ ;  /* 0x0000000207070810 */ /* 0x000fc40007ffe0ff */
[C---:B------:R-:W-:Y:S02]  /*0900*/  @P0 IADD3 R21, PT, PT, R15.reuse, 0x1, RZ ;  /* 0x000000010f150810 */ /* 0x040fe40007ffe0ff */
[----:B------:R-:W-:Y:S02]  /*0910*/  @P0 IADD3 R23, PT, PT, R14, R5, RZ ;  /* 0x000000050e170210 */ /* 0x000fe40007ffe0ff */
[----:B------:R-:W3:Y:S01]  /*0920*/  LDC.64 R12, c[0x0][0x398] ;  /* 0x0000e600ff0c7b82 */ /* 0x000ee20000000a00 */
[----:B0-----:R-:W-:-:S04]  /*0930*/  @P0 IMAD.WIDE.U32 R18, R15, 0x4, R16 ;  /* 0x000000040f120825 */ /* 0x001fc800078e0010 */
[----:B------:R-:W-:Y:S01]  /*0940*/  @P0 IMAD.WIDE.U32 R16, R21, 0x4, R16 ;  /* 0x0000000415100825 */ /* 0x000fe200078e0010 */
[----:B------:R-:W4:Y:S03]  /*0950*/  @P0 LDG.E R4, desc[UR6][R18.64] ;  /* 0x0000000612040981 */ /* 0x000f26000c1e1900 */
[----:B-1----:R-:W-:Y:S02]  /*0960*/  @P0 IMAD.WIDE.U32 R14, R14, 0x4, R8 ;  /* 0x000000040e0e0825 */ /* 0x002fe400078e0008 */
[----:B------:R-:W5:Y:S02]  /*0970*/  @P0 LDG.E R17, desc[UR6][R16.64] ;  /* 0x0000000610110981 */ /* 0x000f64000c1e1900 */
[----:B------:R-:W-:Y:S02]  /*0980*/  @!P1 IMAD R21, R3, R2, R7 ;  /* 0x0000000203159224 */ /* 0x000fe400078e0207 */
[----:B------:R-:W-:Y:S01]  /*0990*/  @P0 IMAD.WIDE.U32 R8, R23, 0x4, R8 ;  /* 0x0000000417080825 */ /* 0x000fe200078e0008 */
[----:B------:R-:W4:Y:S03]  /*09a0*/  @P0 LDG.E R14, desc[UR6][R14.64] ;  /* 0x000000060e0e0981 */ /* 0x000f26000c1e1900 */
[----:B------:R-:W-:-:S02]  /*09b0*/  @!P1 IMAD R7, R7, R5, R0 ;  /* 0x0000000507079224 */ /* 0x000fc400078e0200 */
[----:B--2---:R-:W-:Y:S01]  /*09c0*/  @!P1 IMAD.WIDE.U32 R10, R21, 0x4, R10 ;  /* 0x00000004150a9825 */ /* 0x004fe200078e000a */
[----:B------:R-:W5:Y:S03]  /*09d0*/  @P0 LDG.E R8, desc[UR6][R8.64] ;  /* 0x0000000608080981 */ /* 0x000f66000c1e1900 */
[----:B---3--:R-:W-:Y:S02]  /*09e0*/  @!P1 IMAD.WIDE.U32 R12, R7, 0x4, R12 ;  /* 0x00000004070c9825 */ /* 0x008fe400078e000c */
[----:B------:R-:W2:Y:S04]  /*09f0*/  @!P1 LDG.E R10, desc[UR6][R10.64] ;  /* 0x000000060a0a9981 */ /* 0x000ea8000c1e1900 */
[----:B------:R-:W2:Y:S01]  /*0a00*/  @!P1 LDG.E R12, desc[UR6][R12.64] ;  /* 0x000000060c0c9981 */ /* 0x000ea2000c1e1900 */
[----:B----4-:R-:W-:-:S04]  /*0a10*/  @P0 FFMA R4, R4, R14, R25 ;  /* 0x0000000e04040223 */ /* 0x010fc80000000019 */
[----:B-----5:R-:W-:-:S04]  /*0a20*/  @P0 FFMA R25, R17, R8, R4 ;  /* 0x0000000811190223 */ /* 0x020fc80000000004 */
[----:B--2---:R-:W-:-:S07]  /*0a30*/  @!P1 FFMA R25, R10, R12, R25 ;  /* 0x0000000c0a199223 */ /* 0x004fce0000000019 */
.L_x_0:
[----:B------:R-:W0:Y:S01]  /*0a40*/  LDC.64 R6, c[0x0][0x3a8] ;  /* 0x0000ea00ff067b82 */ /* 0x000e220000000a00 */
[----:B------:R-:W-:Y:S01]  /*0a50*/  IMAD R3, R3, R5, R0 ;  /* 0x0000000503037224 */ /* 0x000fe200078e0200 */
[----:B------:R-:W1:Y:S01]  /*0a60*/  LDCU UR5, c[0x0][0x3a0] ;  /* 0x00007400ff0577ac */ /* 0x000e620008000800 */
[----:B------:R-:W2:Y:S02]  /*0a70*/  LDCU UR8, c[0x0][0x38c] ;  /* 0x00007180ff0877ac */ /* 0x000ea40008000800 */
[----:B0-----:R-:W-:-:S05]  /*0a80*/  IMAD.WIDE.U32 R2, R3, 0x4, R6 ;  /* 0x0000000403027825 */ /* 0x001fca00078e0006 */
[----:B------:R-:W1:Y:S02]  /*0a90*/  LDG.E R0, desc[UR6][R2.64] ;  /* 0x0000000602007981 */ /* 0x000e64000c1e1900 */
[----:B-1----:R-:W-:-:S04]  /*0aa0*/  FMUL R0, R0, UR5 ;  /* 0x0000000500007c20 */ /* 0x002fc80008400000 */
[----:B--2---:R-:W-:-:S05]  /*0ab0*/  FFMA R25, R25, UR8, R0 ;  /* 0x0000000819197c23 */ /* 0x004fca0008000000 */
[----:B------:R-:W-:Y:S01]  /*0ac0*/  STG.E desc[UR6][R2.64], R25 ;  /* 0x0000001902007986 */ /* 0x000fe2000c101906 */
[----:B------:R-:W-:Y:S05]  /*0ad0*/  EXIT ;  /* 0x000000000000794d */ /* 0x000fea0003800000 */
.L_x_4:
[----:B------:R-:W-:-:S00]  /*0ae0*/  BRA `(.L_x_4) ;  /* 0xfffffffc00fc7947 */ /* 0x000fc0000383ffff */
[----:B------:R-:W-:-:S00]  /*0af0*/  NOP ;  /* 0x0000000000007918 */ /* 0x000fc00000000000 */
        /* <DEDUP_REMOVED lines=8> */
.L_x_5:


//--------------------- .nv.shared.reserved.0     --------------------------
	.section	.nv.shared.reserved.0,"aw",@nobits
	.weak		__nv_reservedSMEM_offset_0_alias
	.size		__nv_reservedSMEM_offset_0_alias, 0, 64
	.other		__nv_reservedSMEM_offset_0_alias,@"STO_CUDA_RESERVED_SHARED STV_DEFAULT"
__nv_reservedSMEM_offset_0_alias:
	.zero		0
	.zero		64


//--------------------- .nv.constant0._Z11sgemm_naiveiiifPfS_fS_ --------------------------
	.section	.nv.constant0._Z11sgemm_naiveiiifPfS_fS_,"a",@progbits
	.sectionflags	@""
	.align	4
.nv.constant0._Z11sgemm_naiveiiifPfS_fS_:
	.zero		944


//--------------------- SYMBOLS --------------------------

	.type		.nv.reservedSmem.offset0,@object
	.size		.nv.reservedSmem.offset0,0x4
